//
// Generated by NVIDIA NVVM Compiler
//
// Compiler Build ID: CL-36424714
// Cuda compilation tools, release 13.0, V13.0.88
// Based on NVVM 20.0.0
//

.version 9.0
.target sm_100
.address_size 64

	// .globl	_Z14sb_litmus_testPiS_S_S_i

.visible .entry _Z14sb_litmus_testPiS_S_S_i(
	.param .u64 .ptr .align 1 _Z14sb_litmus_testPiS_S_S_i_param_0,
	.param .u64 .ptr .align 1 _Z14sb_litmus_testPiS_S_S_i_param_1,
	.param .u64 .ptr .align 1 _Z14sb_litmus_testPiS_S_S_i_param_2,
	.param .u64 .ptr .align 1 _Z14sb_litmus_testPiS_S_S_i_param_3,
	.param .u32 _Z14sb_litmus_testPiS_S_S_i_param_4
)
{
	.reg .pred 	%p<21>;
	.reg .b32 	%r<34>;
	.reg .b64 	%rd<46>;

	ld.param.u64 	%rd17, [_Z14sb_litmus_testPiS_S_S_i_param_0];
	ld.param.u64 	%rd18, [_Z14sb_litmus_testPiS_S_S_i_param_1];
	ld.param.u64 	%rd19, [_Z14sb_litmus_testPiS_S_S_i_param_2];
	ld.param.u64 	%rd20, [_Z14sb_litmus_testPiS_S_S_i_param_3];
	ld.param.u32 	%r11, [_Z14sb_litmus_testPiS_S_S_i_param_4];
	cvta.to.global.u64 	%rd1, %rd18;
	cvta.to.global.u64 	%rd2, %rd17;
	cvta.to.global.u64 	%rd3, %rd19;
	cvta.to.global.u64 	%rd4, %rd20;
	mov.u32 	%r12, %tid.x;
	mov.u32 	%r13, %ctaid.x;
	mov.u32 	%r14, %ntid.x;
	mad.lo.s32 	%r1, %r13, %r14, %r12;
	setp.lt.s32 	%p1, %r11, 1;
	@%p1 bra 	$L__BB0_37;
	and.b32  	%r2, %r11, 3;
	setp.lt.u32 	%p2, %r11, 4;
	mov.b32 	%r32, 0;
	@%p2 bra 	$L__BB0_28;
	and.b32  	%r32, %r11, 2147483644;
	neg.s32 	%r31, %r32;
	add.s64 	%rd43, %rd3, 8;
	add.s64 	%rd42, %rd4, 8;
$L__BB0_3:
	setp.eq.s32 	%p3, %r1, 1;
	@%p3 bra 	$L__BB0_6;
	setp.ne.s32 	%p4, %r1, 0;
	@%p4 bra 	$L__BB0_7;
	// begin inline asm
	st.global.relaxed.sys.u32 [%rd17], 1;
	// end inline asm
	// begin inline asm
	fence.sc.sys;
	// end inline asm
	// begin inline asm
	ld.global.relaxed.sys.u32 %r17, [%rd18];
	// end inline asm
	st.global.u32 	[%rd43+-8], %r17;
	bra.uni 	$L__BB0_7;
$L__BB0_6:
	// begin inline asm
	st.global.relaxed.sys.u32 [%rd18], 1;
	// end inline asm
	// begin inline asm
	fence.sc.sys;
	// end inline asm
	// begin inline asm
	ld.global.relaxed.sys.u32 %r16, [%rd17];
	// end inline asm
	st.global.u32 	[%rd42+-8], %r16;
$L__BB0_7:
	setp.ne.s32 	%p5, %r1, 0;
	bar.sync 	0;
	@%p5 bra 	$L__BB0_9;
	mov.b32 	%r18, 0;
	st.global.u32 	[%rd2], %r18;
	st.global.u32 	[%rd1], %r18;
$L__BB0_9:
	bar.sync 	0;
	setp.eq.s32 	%p6, %r1, 0;
	@%p6 bra 	$L__BB0_12;
	setp.ne.s32 	%p7, %r1, 1;
	@%p7 bra 	$L__BB0_13;
	// begin inline asm
	st.global.relaxed.sys.u32 [%rd18], 1;
	// end inline asm
	// begin inline asm
	fence.sc.sys;
	// end inline asm
	// begin inline asm
	ld.global.relaxed.sys.u32 %r19, [%rd17];
	// end inline asm
	st.global.u32 	[%rd42+-4], %r19;
	bra.uni 	$L__BB0_13;
$L__BB0_12:
	// begin inline asm
	st.global.relaxed.sys.u32 [%rd17], 1;
	// end inline asm
	// begin inline asm
	fence.sc.sys;
	// end inline asm
	// begin inline asm
	ld.global.relaxed.sys.u32 %r20, [%rd18];
	// end inline asm
	st.global.u32 	[%rd43+-4], %r20;
$L__BB0_13:
	setp.ne.s32 	%p8, %r1, 0;
	bar.sync 	0;
	@%p8 bra 	$L__BB0_15;
	mov.b32 	%r21, 0;
	st.global.u32 	[%rd2], %r21;
	st.global.u32 	[%rd1], %r21;
$L__BB0_15:
	bar.sync 	0;
	setp.eq.s32 	%p9, %r1, 0;
	@%p9 bra 	$L__BB0_18;
	setp.ne.s32 	%p10, %r1, 1;
	@%p10 bra 	$L__BB0_19;
	// begin inline asm
	st.global.relaxed.sys.u32 [%rd18], 1;
	// end inline asm
	// begin inline asm
	fence.sc.sys;
	// end inline asm
	// begin inline asm
	ld.global.relaxed.sys.u32 %r22, [%rd17];
	// end inline asm
	st.global.u32 	[%rd42], %r22;
	bra.uni 	$L__BB0_19;
$L__BB0_18:
	// begin inline asm
	st.global.relaxed.sys.u32 [%rd17], 1;
	// end inline asm
	// begin inline asm
	fence.sc.sys;
	// end inline asm
	// begin inline asm
	ld.global.relaxed.sys.u32 %r23, [%rd18];
	// end inline asm
	st.global.u32 	[%rd43], %r23;
$L__BB0_19:
	setp.ne.s32 	%p11, %r1, 0;
	bar.sync 	0;
	@%p11 bra 	$L__BB0_21;
	mov.b32 	%r24, 0;
	st.global.u32 	[%rd2], %r24;
	st.global.u32 	[%rd1], %r24;
$L__BB0_21:
	bar.sync 	0;
	setp.eq.s32 	%p12, %r1, 0;
	@%p12 bra 	$L__BB0_24;
	setp.ne.s32 	%p13, %r1, 1;
	@%p13 bra 	$L__BB0_25;
	// begin inline asm
	st.global.relaxed.sys.u32 [%rd18], 1;
	// end inline asm
	// begin inline asm
	fence.sc.sys;
	// end inline asm
	// begin inline asm
	ld.global.relaxed.sys.u32 %r25, [%rd17];
	// end inline asm
	st.global.u32 	[%rd42+4], %r25;
	bra.uni 	$L__BB0_25;
$L__BB0_24:
	// begin inline asm
	st.global.relaxed.sys.u32 [%rd17], 1;
	// end inline asm
	// begin inline asm
	fence.sc.sys;
	// end inline asm
	// begin inline asm
	ld.global.relaxed.sys.u32 %r26, [%rd18];
	// end inline asm
	st.global.u32 	[%rd43+4], %r26;
$L__BB0_25:
	setp.ne.s32 	%p14, %r1, 0;
	bar.sync 	0;
	@%p14 bra 	$L__BB0_27;
	mov.b32 	%r27, 0;
	st.global.u32 	[%rd2], %r27;
	st.global.u32 	[%rd1], %r27;
$L__BB0_27:
	bar.sync 	0;
	add.s32 	%r31, %r31, 4;
	add.s64 	%rd43, %rd43, 16;
	add.s64 	%rd42, %rd42, 16;
	setp.ne.s32 	%p15, %r31, 0;
	@%p15 bra 	$L__BB0_3;
$L__BB0_28:
	setp.eq.s32 	%p16, %r2, 0;
	@%p16 bra 	$L__BB0_37;
	mul.wide.u32 	%rd37, %r32, 4;
	add.s64 	%rd45, %rd3, %rd37;
	add.s64 	%rd44, %rd4, %rd37;
	neg.s32 	%r33, %r2;
$L__BB0_30:
	.pragma "nounroll";
	setp.eq.s32 	%p17, %r1, 0;
	@%p17 bra 	$L__BB0_33;
	setp.ne.s32 	%p18, %r1, 1;
	@%p18 bra 	$L__BB0_34;
	// begin inline asm
	st.global.relaxed.sys.u32 [%rd18], 1;
	// end inline asm
	// begin inline asm
	fence.sc.sys;
	// end inline asm
	// begin inline asm
	ld.global.relaxed.sys.u32 %r28, [%rd17];
	// end inline asm
	st.global.u32 	[%rd44], %r28;
	bra.uni 	$L__BB0_34;
$L__BB0_33:
	// begin inline asm
	st.global.relaxed.sys.u32 [%rd17], 1;
	// end inline asm
	// begin inline asm
	fence.sc.sys;
	// end inline asm
	// begin inline asm
	ld.global.relaxed.sys.u32 %r29, [%rd18];
	// end inline asm
	st.global.u32 	[%rd45], %r29;
$L__BB0_34:
	setp.ne.s32 	%p19, %r1, 0;
	bar.sync 	0;
	@%p19 bra 	$L__BB0_36;
	mov.b32 	%r30, 0;
	st.global.u32 	[%rd2], %r30;
	st.global.u32 	[%rd1], %r30;
$L__BB0_36:
	bar.sync 	0;
	add.s64 	%rd45, %rd45, 4;
	add.s64 	%rd44, %rd44, 4;
	add.s32 	%r33, %r33, 1;
	setp.ne.s32 	%p20, %r33, 0;
	@%p20 bra 	$L__BB0_30;
$L__BB0_37:
	ret;

}


// ===== COMPILED SASS (sm_100) =====

	.target	sm_100

	.elftype	@"ET_EXEC"


//--------------------- .note.nv.tkinfo           --------------------------
	.section	.note.nv.tkinfo,"",@"SHT_NOTE"
	.sectionflags	@"SHF_NOTE_NV_TKINFO"
	.tkinfo
        /*0018*/ 	.word	0x00000002
        /*0030*/ 	.string	""
        /*0030*/ 	.string	"ptxas"
        /*0030*/ 	.string	"Cuda compilation tools, release 13.0, V13.0.88"
        /*0030*/ 	.string	"Build cuda_13.0.r13.0/compiler.36424714_0"
        /*0030*/ 	.string	"-arch sm_100 -m 64 "



//--------------------- .note.nv.cuinfo           --------------------------
	.section	.note.nv.cuinfo,"",@"SHT_NOTE"
	.sectionflags	@"SHF_NOTE_NV_CUINFO"
        /*0018*/ 	.short	0x0002
        /*001a*/ 	.short	0x0064
        /*001c*/ 	.short	0x0082
	.zero		2


//--------------------- .nv.info                  --------------------------
	.section	.nv.info,"",@"SHT_CUDA_INFO"
	.align	4


	//----- nvinfo : EIATTR_REGCOUNT
	.align		4
        /*0000*/ 	.byte	0x04, 0x2f
        /*0002*/ 	.short	(.L_1 - .L_0)
	.align		4
.L_0:
        /*0004*/ 	.word	index@(_Z14sb_litmus_testPiS_S_S_i)
        /*0008*/ 	.word	0x00000010


	//----- nvinfo : EIATTR_FRAME_SIZE
	.align		4
.L_1:
        /*000c*/ 	.byte	0x04, 0x11
        /*000e*/ 	.short	(.L_3 - .L_2)
	.align		4
.L_2:
        /*0010*/ 	.word	index@(_Z14sb_litmus_testPiS_S_S_i)
        /*0014*/ 	.word	0x00000000


	//----- nvinfo : EIATTR_MIN_STACK_SIZE
	.align		4
.L_3:
        /*0018*/ 	.byte	0x04, 0x12
        /*001a*/ 	.short	(.L_5 - .L_4)
	.align		4
.L_4:
        /*001c*/ 	.word	index@(_Z14sb_litmus_testPiS_S_S_i)
        /*0020*/ 	.word	0x00000000
.L_5:


//--------------------- .nv.compat                --------------------------
	.section	.nv.compat,"",@"SHT_CUDA_COMPAT_INFO"
	.align	4
        /*0000*/ 	.byte	0x02, 0x09, 0x00, 0x00, 0x02, 0x02, 0x01, 0x00, 0x02, 0x05, 0x05, 0x00, 0x03, 0x07, 0x01, 0x01
        /*0010*/ 	.byte	0x02, 0x03, 0x00, 0x00, 0x02, 0x06, 0x01, 0x00, 0x04, 0x0b, 0x08, 0x00, 0x09, 0x00, 0x00, 0x00
        /*0020*/ 	.byte	0x00, 0x00, 0x00, 0x00


//--------------------- .nv.info._Z14sb_litmus_testPiS_S_S_i --------------------------
	.section	.nv.info._Z14sb_litmus_testPiS_S_S_i,"",@"SHT_CUDA_INFO"
	.sectionflags	@""
	.align	4


	//----- nvinfo : EIATTR_CUDA_API_VERSION
	.align		4
        /*0000*/ 	.byte	0x04, 0x37
        /*0002*/ 	.short	(.L_7 - .L_6)
.L_6:
        /*0004*/ 	.word	0x00000082


	//----- nvinfo : EIATTR_KPARAM_INFO
	.align		4
.L_7:
        /*0008*/ 	.byte	0x04, 0x17
        /*000a*/ 	.short	(.L_9 - .L_8)
.L_8:
        /*000c*/ 	.word	0x00000000
        /*0010*/ 	.short	0x0004
        /*0012*/ 	.short	0x0020
        /*0014*/ 	.byte	0x00, 0xf0, 0x11, 0x00


	//----- nvinfo : EIATTR_KPARAM_INFO
	.align		4
.L_9:
        /*0018*/ 	.byte	0x04, 0x17
        /*001a*/ 	.short	(.L_11 - .L_10)
.L_10:
        /*001c*/ 	.word	0x00000000
        /*0020*/ 	.short	0x0003
        /*0022*/ 	.short	0x0018
        /*0024*/ 	.byte	0x00, 0xf5, 0x21, 0x00


	//----- nvinfo : EIATTR_KPARAM_INFO
	.align		4
.L_11:
        /*0028*/ 	.byte	0x04, 0x17
        /*002a*/ 	.short	(.L_13 - .L_12)
.L_12:
        /*002c*/ 	.word	0x00000000
        /*0030*/ 	.short	0x0002
        /*0032*/ 	.short	0x0010
        /*0034*/ 	.byte	0x00, 0xf5, 0x21, 0x00


	//----- nvinfo : EIATTR_KPARAM_INFO
	.align		4
.L_13:
        /*0038*/ 	.byte	0x04, 0x17
        /*003a*/ 	.short	(.L_15 - .L_14)
.L_14:
        /*003c*/ 	.word	0x00000000
        /*0040*/ 	.short	0x0001
        /*0042*/ 	.short	0x0008
        /*0044*/ 	.byte	0x00, 0xf5, 0x21, 0x00


	//----- nvinfo : EIATTR_KPARAM_INFO
	.align		4
.L_15:
        /*0048*/ 	.byte	0x04, 0x17
        /*004a*/ 	.short	(.L_17 - .L_16)
.L_16:
        /*004c*/ 	.word	0x00000000
        /*0050*/ 	.short	0x0000
        /*0052*/ 	.short	0x0000
        /*0054*/ 	.byte	0x00, 0xf5, 0x21, 0x00


	//----- nvinfo : EIATTR_SPARSE_MMA_MASK
	.align		4
.L_17:
        /*0058*/ 	.byte	0x03, 0x50
        /*005a*/ 	.short	0x0000


	//----- nvinfo : EIATTR_MAXREG_COUNT
	.align		4
        /*005c*/ 	.byte	0x03, 0x1b
        /*005e*/ 	.short	0x00ff


	//----- nvinfo : EIATTR_NUM_BARRIERS
	.align		4
        /*0060*/ 	.byte	0x02, 0x4c
        /*0062*/ 	.byte	0x01
	.zero		1


	//----- nvinfo : EIATTR_MERCURY_ISA_VERSION
	.align		4
        /*0064*/ 	.byte	0x03, 0x5f
        /*0066*/ 	.short	0x0101


	//----- nvinfo : EIATTR_VRC_CTA_INIT_COUNT
	.align		4
        /*0068*/ 	.byte	0x02, 0x4a
	.zero		1
	.zero		1


	//----- nvinfo : EIATTR_EXIT_INSTR_OFFSETS
	.align		4
        /*006c*/ 	.byte	0x04, 0x1c
        /*006e*/ 	.short	(.L_19 - .L_18)


	//   ....[0]....
.L_18:
        /*0070*/ 	.word	0x00000060


	//   ....[1]....
        /*0074*/ 	.word	0x00000a30


	//   ....[2]....
        /*0078*/ 	.word	0x00000d60


	//----- nvinfo : EIATTR_CRS_STACK_SIZE
	.align		4
.L_19:
        /*007c*/ 	.byte	0x04, 0x1e
        /*007e*/ 	.short	(.L_21 - .L_20)
.L_20:
        /*0080*/ 	.word	0x00000000


	//----- nvinfo : EIATTR_CBANK_PARAM_SIZE
	.align		4
.L_21:
        /*0084*/ 	.byte	0x03, 0x19
        /*0086*/ 	.short	0x0024


	//----- nvinfo : EIATTR_PARAM_CBANK
	.align		4
        /*0088*/ 	.byte	0x04, 0x0a
        /*008a*/ 	.short	(.L_23 - .L_22)
	.align		4
.L_22:
        /*008c*/ 	.word	index@(.nv.constant0._Z14sb_litmus_testPiS_S_S_i)
        /*0090*/ 	.short	0x0380
        /*0092*/ 	.short	0x0024


	//----- nvinfo : EIATTR_SW_WAR
	.align		4
.L_23:
        /*0094*/ 	.byte	0x04, 0x36
        /*0096*/ 	.short	(.L_25 - .L_24)
.L_24:
        /*0098*/ 	.word	0x00000008
.L_25:


//--------------------- .nv.callgraph             --------------------------
	.section	.nv.callgraph,"",@"SHT_CUDA_CALLGRAPH"
	.align	4
	.sectionentsize	8
	.align		4
        /*0000*/ 	.word	0x00000000
	.align		4
        /*0004*/ 	.word	0xffffffff
	.align		4
        /*0008*/ 	.word	0x00000000
	.align		4
        /*000c*/ 	.word	0xfffffffe
	.align		4
        /*0010*/ 	.word	0x00000000
	.align		4
        /*0014*/ 	.word	0xfffffffd
	.align		4
        /*0018*/ 	.word	0x00000000
	.align		4
        /*001c*/ 	.word	0xfffffffc


//--------------------- .text._Z14sb_litmus_testPiS_S_S_i --------------------------
	.section	.text._Z14sb_litmus_testPiS_S_S_i,"ax",@progbits
	.align	128
        .global         _Z14sb_litmus_testPiS_S_S_i
        .type           _Z14sb_litmus_testPiS_S_S_i,@function
        .size           _Z14sb_litmus_testPiS_S_S_i,(.L_x_19 - _Z14sb_litmus_testPiS_S_S_i)
        .other          _Z14sb_litmus_testPiS_S_S_i,@"STO_CUDA_ENTRY STV_DEFAULT"
_Z14sb_litmus_testPiS_S_S_i:
.text._Z14sb_litmus_testPiS_S_S_i:
[----:B------:R-:W-:Y:S08]  /*0000*/  LDC R1, c[0x0][0x37c] ;  /* 0x0000df00ff017b82 */ /* 0x000ff00000000800 */
[----:B------:R-:W0:Y:S01]  /*0010*/  LDC R4, c[0x0][0x3a0] ;  /* 0x0000e800ff047b82 */ /* 0x000e220000000800 */
[----:B------:R-:W1:Y:S07]  /*0020*/  S2R R0, SR_TID.X ;  /* 0x0000000000007919 */ /* 0x000e6e0000002100 */
[----:B------:R-:W2:Y:S08]  /*0030*/  LDC R3, c[0x0][0x360] ;  /* 0x0000d800ff037b82 */ /* 0x000eb00000000800 */
[----:B------:R-:W3:Y:S01]  /*0040*/  S2UR UR4, SR_CTAID.X ;  /* 0x00000000000479c3 */ /* 0x000ee20000002500 */
[----:B0-----:R-:W-:-:S13]  /*0050*/  ISETP.GE.AND P0, PT, R4, 0x1, PT ;  /* 0x000000010400780c */ /* 0x001fda0003f06270 */
[----:B-123--:R-:W-:Y:S05]  /*0060*/  @!P0 EXIT ;  /* 0x000000000000894d */ /* 0x00efea0003800000 */
[C---:B------:R-:W-:Y:S01]  /*0070*/  ISETP.GE.U32.AND P0, PT, R4.reuse, 0x4, PT ;  /* 0x000000040400780c */ /* 0x040fe20003f06070 */
[----:B------:R-:W0:Y:S01]  /*0080*/  LDCU.64 UR12, c[0x0][0x358] ;  /* 0x00006b00ff0c77ac */ /* 0x000e220008000a00 */
[----:B------:R-:W-:Y:S01]  /*0090*/  IMAD R0, R3, UR4, R0 ;  /* 0x0000000403007c24 */ /* 0x000fe2000f8e0200 */
[----:B------:R-:W-:Y:S01]  /*00a0*/  LOP3.LUT R2, R4, 0x3, RZ, 0xc0, !PT ;  /* 0x0000000304027812 */ /* 0x000fe200078ec0ff */
[----:B------:R-:W-:-:S09]  /*00b0*/  IMAD.MOV.U32 R3, RZ, RZ, RZ ;  /* 0x000000ffff037224 */ /* 0x000fd200078e00ff */
[----:B------:R-:W-:Y:S05]  /*00c0*/  @!P0 BRA `(.L_x_0) ;  /* 0x0000000800548947 */ /* 0x000fea0003800000 */
[----:B------:R-:W1:Y:S01]  /*00d0*/  LDCU.128 UR8, c[0x0][0x390] ;  /* 0x00007200ff0877ac */ /* 0x000e620008000c00 */
[----:B------:R-:W-:-:S05]  /*00e0*/  LOP3.LUT R3, R4, 0x7ffffffc, RZ, 0xc0, !PT ;  /* 0x7ffffffc04037812 */ /* 0x000fca00078ec0ff */
[----:B------:R-:W-:Y:S01]  /*00f0*/  IMAD.MOV R12, RZ, RZ, -R3 ;  /* 0x000000ffff0c7224 */ /* 0x000fe200078e0a03 */
[----:B-1----:R-:W-:Y:S02]  /*0100*/  UIADD3 UR6, UP0, UPT, UR8, 0x8, URZ ;  /* 0x0000000808067890 */ /* 0x002fe4000ff1e0ff */
[----:B------:R-:W-:Y:S02]  /*0110*/  UIADD3 UR4, UP1, UPT, UR10, 0x8, URZ ;  /* 0x000000080a047890 */ /* 0x000fe4000ff3e0ff */
[----:B------:R-:W-:Y:S02]  /*0120*/  UIADD3.X UR7, UPT, UPT, URZ, UR9, URZ, UP0, !UPT ;  /* 0x00000009ff077290 */ /* 0x000fe400087fe4ff */
[----:B------:R-:W-:Y:S01]  /*0130*/  UIADD3.X UR5, UPT, UPT, URZ, UR11, URZ, UP1, !UPT ;  /* 0x0000000bff057290 */ /* 0x000fe20008ffe4ff */
[----:B------:R-:W-:Y:S02]  /*0140*/  IMAD.U32 R6, RZ, RZ, UR6 ;  /* 0x00000006ff067e24 */ /* 0x000fe4000f8e00ff */
[----:B------:R-:W-:Y:S01]  /*0150*/  IMAD.U32 R4, RZ, RZ, UR4 ;  /* 0x00000004ff047e24 */ /* 0x000fe2000f8e00ff */
[----:B------:R-:W-:-:S02]  /*0160*/  MOV R7, UR7 ;  /* 0x0000000700077c02 */ /* 0x000fc40008000f00 */
[----:B------:R-:W-:-:S07]  /*0170*/  IMAD.U32 R5, RZ, RZ, UR5 ;  /* 0x00000005ff057e24 */ /* 0x000fce000f8e00ff */
.L_x_13:
[----:B------:R-:W-:Y:S01]  /*0180*/  ISETP.NE.AND P1, PT, R0, 0x1, PT ;  /* 0x000000010000780c */ /* 0x000fe20003f25270 */
[----:B------:R-:W-:Y:S01]  /*0190*/  VIADD R12, R12, 0x4 ;  /* 0x000000040c0c7836 */ /* 0x000fe20000000000 */
[----:B------:R-:W-:Y:S04]  /*01a0*/  BSSY.RECONVERGENT B0, `(.L_x_1) ;  /* 0x000001a000007945 */ /* 0x000fe80003800200 */
[----:B------:R-:W-:-:S07]  /*01b0*/  ISETP.NE.AND P0, PT, R12, RZ, PT ;  /* 0x000000ff0c00720c */ /* 0x000fce0003f05270 */
[----:B------:R-:W-:Y:S06]  /*01c0*/  @!P1 BRA `(.L_x_2) ;  /* 0x0000000000349947 */ /* 0x000fec0003800000 */
[----:B------:R-:W-:-:S13]  /*01d0*/  ISETP.NE.AND P1, PT, R0, RZ, PT ;  /* 0x000000ff0000720c */ /* 0x000fda0003f25270 */
[----:B------:R-:W-:Y:S05]  /*01e0*/  @P1 BRA `(.L_x_3) ;  /* 0x0000000000541947 */ /* 0x000fea0003800000 */
[----:B------:R-:W0:Y:S01]  /*01f0*/  LDC.64 R8, c[0x0][0x380] ;  /* 0x0000e000ff087b82 */ /* 0x000e220000000a00 */
[----:B------:R-:W-:-:S07]  /*0200*/  IMAD.MOV.U32 R13, RZ, RZ, 0x1 ;  /* 0x00000001ff0d7424 */ /* 0x000fce00078e00ff */
[----:B------:R-:W1:Y:S01]  /*0210*/  LDC.64 R10, c[0x0][0x388] ;  /* 0x0000e200ff0a7b82 */ /* 0x000e620000000a00 */
[----:B0-----:R2:W-:Y:S01]  /*0220*/  STG.E.STRONG.SYS desc[UR12][R8.64], R13 ;  /* 0x0000000d08007986 */ /* 0x0015e2000c11590c */
[----:B------:R-:W-:Y:S06]  /*0230*/  MEMBAR.SC.SYS ;  /* 0x0000000000007992 */ /* 0x000fec0000003000 */
[----:B------:R-:W-:-:S00]  /*0240*/  ERRBAR ;  /* 0x00000000000079ab */ /* 0x000fc00000000000 */
[----:B------:R-:W-:Y:S06]  /*0250*/  CGAERRBAR ;  /* 0x00000000000075ab */ /* 0x000fec0000000000 */
[----:B------:R-:W-:Y:S04]  /*0260*/  CCTL.IVALL ;  /* 0x00000000ff00798f */ /* 0x000fe80002000000 */
[----:B-1----:R-:W3:Y:S04]  /*0270*/  LDG.E.STRONG.SYS R11, desc[UR12][R10.64] ;  /* 0x0000000c0a0b7981 */ /* 0x002ee8000c1f5900 */
[----:B---3--:R2:W-:Y:S01]  /*0280*/  STG.E desc[UR12][R6.64+-0x8], R11 ;  /* 0xfffff80b06007986 */ /* 0x0085e2000c10190c */
[----:B------:R-:W-:Y:S05]  /*0290*/  BRA `(.L_x_3) ;  /* 0x0000000000287947 */ /* 0x000fea0003800000 */
.L_x_2:
[----:B------:R-:W0:Y:S01]  /*02a0*/  LDC.64 R8, c[0x0][0x388] ;  /* 0x0000e200ff087b82 */ /* 0x000e220000000a00 */
[----:B------:R-:W-:-:S07]  /*02b0*/  HFMA2 R13, -RZ, RZ, 0, 5.9604644775390625e-08 ;  /* 0x00000001ff0d7431 */ /* 0x000fce00000001ff */
[----:B------:R-:W1:Y:S01]  /*02c0*/  LDC.64 R10, c[0x0][0x380] ;  /* 0x0000e000ff0a7b82 */ /* 0x000e620000000a00 */
[----:B0-----:R0:W-:Y:S01]  /*02d0*/  STG.E.STRONG.SYS desc[UR12][R8.64], R13 ;  /* 0x0000000d08007986 */ /* 0x0011e2000c11590c */
[----:B------:R-:W-:Y:S06]  /*02e0*/  MEMBAR.SC.SYS ;  /* 0x0000000000007992 */ /* 0x000fec0000003000 */
[----:B------:R-:W-:-:S00]  /*02f0*/  ERRBAR ;  /* 0x00000000000079ab */ /* 0x000fc00000000000 */
[----:B------:R-:W-:Y:S06]  /*0300*/  CGAERRBAR ;  /* 0x00000000000075ab */ /* 0x000fec0000000000 */
[----:B------:R-:W-:Y:S04]  /*0310*/  CCTL.IVALL ;  /* 0x00000000ff00798f */ /* 0x000fe80002000000 */
[----:B-1----:R-:W2:Y:S04]  /*0320*/  LDG.E.STRONG.SYS R11, desc[UR12][R10.64] ;  /* 0x0000000c0a0b7981 */ /* 0x002ea8000c1f5900 */
[----:B--2---:R0:W-:Y:S02]  /*0330*/  STG.E desc[UR12][R4.64+-0x8], R11 ;  /* 0xfffff80b04007986 */ /* 0x0041e4000c10190c */
.L_x_3:
[----:B0-----:R-:W-:Y:S05]  /*0340*/  BSYNC.RECONVERGENT B0 ;  /* 0x0000000000007941 */ /* 0x001fea0003800200 */
.L_x_1:
[----:B------:R-:W-:Y:S01]  /*0350*/  BAR.SYNC.DEFER_BLOCKING 0x0 ;  /* 0x0000000000007b1d */ /* 0x000fe20000010000 */
[C---:B------:R-:W-:Y:S02]  /*0360*/  ISETP.NE.AND P1, PT, R0.reuse, RZ, PT ;  /* 0x000000ff0000720c */ /* 0x040fe40003f25270 */
[----:B------:R-:W-:-:S03]  /*0370*/  ISETP.NE.AND P2, PT, R0, RZ, PT ;  /* 0x000000ff0000720c */ /* 0x000fc60003f45270 */
[----:B------:R-:W-:Y:S08]  /*0380*/  BSSY.RECONVERGENT B0, `(.L_x_4) ;  /* 0x000001e000007945 */ /* 0x000ff00003800200 */
[----:B--2---:R-:W0:Y:S08]  /*0390*/  @!P1 LDC.64 R8, c[0x0][0x380] ;  /* 0x0000e000ff089b82 */ /* 0x004e300000000a00 */
[----:B------:R-:W1:Y:S01]  /*03a0*/  @!P1 LDC.64 R10, c[0x0][0x388] ;  /* 0x0000e200ff0a9b82 */ /* 0x000e620000000a00 */
[----:B0-----:R0:W-:Y:S04]  /*03b0*/  @!P1 STG.E desc[UR12][R8.64], RZ ;  /* 0x000000ff08009986 */ /* 0x0011e8000c10190c */
[----:B-1----:R0:W-:Y:S03]  /*03c0*/  @!P1 STG.E desc[UR12][R10.64], RZ ;  /* 0x000000ff0a009986 */ /* 0x0021e6000c10190c */
[----:B------:R-:W-:Y:S06]  /*03d0*/  BAR.SYNC.DEFER_BLOCKING 0x0 ;  /* 0x0000000000007b1d */ /* 0x000fec0000010000 */
[----:B------:R-:W-:Y:S05]  /*03e0*/  @!P2 BRA `(.L_x_5) ;  /* 0x000000000034a947 */ /* 0x000fea0003800000 */
[----:B------:R-:W-:-:S13]  /*03f0*/  ISETP.NE.AND P3, PT, R0, 0x1, PT ;  /* 0x000000010000780c */ /* 0x000fda0003f65270 */
[----:B------:R-:W-:Y:S05]  /*0400*/  @P3 BRA `(.L_x_6) ;  /* 0x0000000000543947 */ /* 0x000fea0003800000 */
[----:B0-----:R-:W0:Y:S01]  /*0410*/  LDC.64 R8, c[0x0][0x388] ;  /* 0x0000e200ff087b82 */ /* 0x001e220000000a00 */
        /* <DEDUP_REMOVED lines=10> */
.L_x_5:
        /* <DEDUP_REMOVED lines=10> */
.L_x_6:
[----:B------:R-:W-:Y:S05]  /*0560*/  BSYNC.RECONVERGENT B0 ;  /* 0x0000000000007941 */ /* 0x000fea0003800200 */
.L_x_4:
[----:B0-2---:R-:W0:Y:S08]  /*0570*/  @!P1 LDC.64 R8, c[0x0][0x380] ;  /* 0x0000e000ff089b82 */ /* 0x005e300000000a00 */
[----:B------:R-:W-:Y:S06]  /*0580*/  BAR.SYNC.DEFER_BLOCKING 0x0 ;  /* 0x0000000000007b1d */ /* 0x000fec0000010000 */
[----:B------:R-:W-:Y:S02]  /*0590*/  BSSY.RECONVERGENT B0, `(.L_x_7) ;  /* 0x000001d000007945 */ /* 0x000fe40003800200 */
        /* <DEDUP_REMOVED lines=18> */
.L_x_8:
[----:B0-----:R-:W0:Y:S01]  /*06c0*/  LDC.64 R8, c[0x0][0x380] ;  /* 0x0000e000ff087b82 */ /* 0x001e220000000a00 */
        /* <DEDUP_REMOVED lines=9> */
.L_x_9:
[----:B------:R-:W-:Y:S05]  /*0760*/  BSYNC.RECONVERGENT B0 ;  /* 0x0000000000007941 */ /* 0x000fea0003800200 */
.L_x_7:
        /* <DEDUP_REMOVED lines=21> */
.L_x_11:
        /* <DEDUP_REMOVED lines=10> */
.L_x_12:
[----:B------:R-:W-:Y:S05]  /*0960*/  BSYNC.RECONVERGENT B0 ;  /* 0x0000000000007941 */ /* 0x000fea0003800200 */
.L_x_10:
[----:B0-23--:R-:W0:Y:S08]  /*0970*/  @!P1 LDC.64 R8, c[0x0][0x380] ;  /* 0x0000e000ff089b82 */ /* 0x00de300000000a00 */
[----:B------:R-:W-:Y:S01]  /*0980*/  BAR.SYNC.DEFER_BLOCKING 0x0 ;  /* 0x0000000000007b1d */ /* 0x000fe20000010000 */
[----:B------:R-:W-:-:S04]  /*0990*/  IADD3 R4, P2, PT, R4, 0x10, RZ ;  /* 0x0000001004047810 */ /* 0x000fc80007f5e0ff */
[----:B------:R-:W-:-:S03]  /*09a0*/  IADD3.X R5, PT, PT, RZ, R5, RZ, P2, !PT ;  /* 0x00000005ff057210 */ /* 0x000fc600017fe4ff */
[----:B------:R-:W1:Y:S01]  /*09b0*/  @!P1 LDC.64 R10, c[0x0][0x388] ;  /* 0x0000e200ff0a9b82 */ /* 0x000e620000000a00 */
[----:B0-----:R2:W-:Y:S04]  /*09c0*/  @!P1 STG.E desc[UR12][R8.64], RZ ;  /* 0x000000ff08009986 */ /* 0x0015e8000c10190c */
[----:B-1----:R2:W-:Y:S03]  /*09d0*/  @!P1 STG.E desc[UR12][R10.64], RZ ;  /* 0x000000ff0a009986 */ /* 0x0025e6000c10190c */
[----:B------:R-:W-:Y:S01]  /*09e0*/  BAR.SYNC.DEFER_BLOCKING 0x0 ;  /* 0x0000000000007b1d */ /* 0x000fe20000010000 */
[----:B------:R-:W-:-:S05]  /*09f0*/  IADD3 R6, P1, PT, R6, 0x10, RZ ;  /* 0x0000001006067810 */ /* 0x000fca0007f3e0ff */
[----:B------:R-:W-:Y:S01]  /*0a00*/  IMAD.X R7, RZ, RZ, R7, P1 ;  /* 0x000000ffff077224 */ /* 0x000fe200008e0607 */
[----:B--2---:R-:W-:Y:S07]  /*0a10*/  @P0 BRA `(.L_x_13) ;  /* 0xfffffff400d80947 */ /* 0x004fee000383ffff */
.L_x_0:
[----:B------:R-:W-:-:S13]  /*0a20*/  ISETP.NE.AND P0, PT, R2, RZ, PT ;  /* 0x000000ff0200720c */ /* 0x000fda0003f05270 */
[----:B0-----:R-:W-:Y:S05]  /*0a30*/  @!P0 EXIT ;  /* 0x000000000000894d */ /* 0x001fea0003800000 */
[----:B------:R-:W0:Y:S01]  /*0a40*/  LDC.64 R6, c[0x0][0x398] ;  /* 0x0000e600ff067b82 */ /* 0x000e220000000a00 */
[----:B------:R-:W-:-:S07]  /*0a50*/  IMAD.MOV R8, RZ, RZ, -R2 ;  /* 0x000000ffff087224 */ /* 0x000fce00078e0a02 */
[----:B------:R-:W1:Y:S01]  /*0a60*/  LDC.64 R4, c[0x0][0x390] ;  /* 0x0000e400ff047b82 */ /* 0x000e620000000a00 */
[----:B0-----:R-:W-:-:S04]  /*0a70*/  IMAD.WIDE.U32 R6, R3, 0x4, R6 ;  /* 0x0000000403067825 */ /* 0x001fc800078e0006 */
[----:B------:R-:W-:Y:S02]  /*0a80*/  IMAD.MOV.U32 R9, RZ, RZ, R6 ;  /* 0x000000ffff097224 */ /* 0x000fe400078e0006 */
[----:B------:R-:W-:Y:S02]  /*0a90*/  IMAD.MOV.U32 R10, RZ, RZ, R7 ;  /* 0x000000ffff0a7224 */ /* 0x000fe400078e0007 */
[----:B-1----:R-:W-:-:S07]  /*0aa0*/  IMAD.WIDE.U32 R4, R3, 0x4, R4 ;  /* 0x0000000403047825 */ /* 0x002fce00078e0004 */
.L_x_17:
[----:B------:R-:W-:Y:S01]  /*0ab0*/  ISETP.NE.AND P1, PT, R0, RZ, PT ;  /* 0x000000ff0000720c */ /* 0x000fe20003f25270 */
[----:B------:R-:W-:Y:S01]  /*0ac0*/  BSSY.RECONVERGENT B0, `(.L_x_14) ;  /* 0x000001d000007945 */ /* 0x000fe20003800200 */
[----:B------:R-:W-:-:S04]  /*0ad0*/  IADD3 R8, PT, PT, R8, 0x1, RZ ;  /* 0x0000000108087810 */ /* 0x000fc80007ffe0ff */
[----:B------:R-:W-:-:S07]  /*0ae0*/  ISETP.NE.AND P0, PT, R8, RZ, PT ;  /* 0x000000ff0800720c */ /* 0x000fce0003f05270 */
[----:B------:R-:W-:Y:S06]  /*0af0*/  @!P1 BRA `(.L_x_15) ;  /* 0x00000000003c9947 */ /* 0x000fec0003800000 */
[----:B------:R-:W-:-:S13]  /*0b00*/  ISETP.NE.AND P1, PT, R0, 0x1, PT ;  /* 0x000000010000780c */ /* 0x000fda0003f25270 */
        /* <DEDUP_REMOVED lines=9> */
[----:B-1----:R-:W2:Y:S01]  /*0ba0*/  LDG.E.STRONG.SYS R7, desc[UR12][R6.64] ;  /* 0x0000000c06077981 */ /* 0x002ea2000c1f5900 */
[----:B0-----:R-:W-:-:S02]  /*0bb0*/  IMAD.MOV.U32 R2, RZ, RZ, R9 ;  /* 0x000000ffff027224 */ /* 0x001fc400078e0009 */
[----:B------:R-:W-:-:S05]  /*0bc0*/  IMAD.MOV.U32 R3, RZ, RZ, R10 ;  /* 0x000000ffff037224 */ /* 0x000fca00078e000a */
[----:B--2---:R0:W-:Y:S01]  /*0bd0*/  STG.E desc[UR12][R2.64], R7 ;  /* 0x0000000702007986 */ /* 0x0041e2000c10190c */
[----:B------:R-:W-:Y:S05]  /*0be0*/  BRA `(.L_x_16) ;  /* 0x0000000000287947 */ /* 0x000fea0003800000 */
.L_x_15:
        /* <DEDUP_REMOVED lines=8> */
[----:B-1----:R-:W3:Y:S04]  /*0c70*/  LDG.E.STRONG.SYS R7, desc[UR12][R6.64] ;  /* 0x0000000c06077981 */ /* 0x002ee8000c1f5900 */
[----:B---3--:R2:W-:Y:S02]  /*0c80*/  STG.E desc[UR12][R4.64], R7 ;  /* 0x0000000704007986 */ /* 0x0085e4000c10190c */
.L_x_16:
[----:B------:R-:W-:Y:S05]  /*0c90*/  BSYNC.RECONVERGENT B0 ;  /* 0x0000000000007941 */ /* 0x000fea0003800200 */
.L_x_14:
[----:B------:R-:W-:Y:S01]  /*0ca0*/  BAR.SYNC.DEFER_BLOCKING 0x0 ;  /* 0x0000000000007b1d */ /* 0x000fe20000010000 */
[----:B------:R-:W-:Y:S02]  /*0cb0*/  ISETP.NE.AND P1, PT, R0, RZ, PT ;  /* 0x000000ff0000720c */ /* 0x000fe40003f25270 */
[----:B------:R-:W-:-:S05]  /*0cc0*/  IADD3 R9, P2, PT, R9, 0x4, RZ ;  /* 0x0000000409097810 */ /* 0x000fca0007f5e0ff */
[----:B------:R-:W-:-:S06]  /*0cd0*/  IMAD.X R10, RZ, RZ, R10, P2 ;  /* 0x000000ffff0a7224 */ /* 0x000fcc00010e060a */
[----:B0-2---:R-:W0:Y:S08]  /*0ce0*/  @!P1 LDC.64 R2, c[0x0][0x380] ;  /* 0x0000e000ff029b82 */ /* 0x005e300000000a00 */
[----:B------:R-:W1:Y:S01]  /*0cf0*/  @!P1 LDC.64 R6, c[0x0][0x388] ;  /* 0x0000e200ff069b82 */ /* 0x000e620000000a00 */
[----:B0-----:R0:W-:Y:S04]  /*0d00*/  @!P1 STG.E desc[UR12][R2.64], RZ ;  /* 0x000000ff02009986 */ /* 0x0011e8000c10190c */
[----:B-1----:R0:W-:Y:S03]  /*0d10*/  @!P1 STG.E desc[UR12][R6.64], RZ ;  /* 0x000000ff06009986 */ /* 0x0021e6000c10190c */
[----:B------:R-:W-:Y:S01]  /*0d20*/  BAR.SYNC.DEFER_BLOCKING 0x0 ;  /* 0x0000000000007b1d */ /* 0x000fe20000010000 */
[----:B------:R-:W-:-:S05]  /*0d30*/  IADD3 R4, P1, PT, R4, 0x4, RZ ;  /* 0x0000000404047810 */ /* 0x000fca0007f3e0ff */
[----:B------:R-:W-:Y:S01]  /*0d40*/  IMAD.X R5, RZ, RZ, R5, P1 ;  /* 0x000000ffff057224 */ /* 0x000fe200008e0605 */
[----:B0-----:R-:W-:Y:S07]  /*0d50*/  @P0 BRA `(.L_x_17) ;  /* 0xfffffffc00540947 */ /* 0x001fee000383ffff */
[----:B------:R-:W-:Y:S05]  /*0d60*/  EXIT ;  /* 0x000000000000794d */ /* 0x000fea0003800000 */
.L_x_18:
[----:B------:R-:W-:-:S00]  /*0d70*/  BRA `(.L_x_18) ;  /* 0xfffffffc00fc7947 */ /* 0x000fc0000383ffff */
[----:B------:R-:W-:-:S00]  /*0d80*/  NOP ;  /* 0x0000000000007918 */ /* 0x000fc00000000000 */
[----:B------:R-:W-:-:S00]  /*0d90*/  NOP ;  /* 0x0000000000007918 */ /* 0x000fc00000000000 */
[----:B------:R-:W-:-:S00]  /*0da0*/  NOP ;  /* 0x0000000000007918 */ /* 0x000fc00000000000 */
[----:B------:R-:W-:-:S00]  /*0db0*/  NOP ;  /* 0x0000000000007918 */ /* 0x000fc00000000000 */
[----:B------:R-:W-:-:S00]  /*0dc0*/  NOP ;  /* 0x0000000000007918 */ /* 0x000fc00000000000 */
[----:B------:R-:W-:-:S00]  /*0dd0*/  NOP ;  /* 0x0000000000007918 */ /* 0x000fc00000000000 */
[----:B------:R-:W-:-:S00]  /*0de0*/  NOP ;  /* 0x0000000000007918 */ /* 0x000fc00000000000 */
[----:B------:R-:W-:-:S00]  /*0df0*/  NOP ;  /* 0x0000000000007918 */ /* 0x000fc00000000000 */
.L_x_19:


//--------------------- .nv.shared.reserved.0     --------------------------
	.section	.nv.shared.reserved.0,"aw",@nobits
	.weak		__nv_reservedSMEM_offset_0_alias
	.size		__nv_reservedSMEM_offset_0_alias, 0, 64
	.other		__nv_reservedSMEM_offset_0_alias,@"STO_CUDA_RESERVED_SHARED STV_DEFAULT"
__nv_reservedSMEM_offset_0_alias:
	.zero		0
	.zero		64


//--------------------- .nv.constant0._Z14sb_litmus_testPiS_S_S_i --------------------------
	.section	.nv.constant0._Z14sb_litmus_testPiS_S_S_i,"a",@progbits
	.sectionflags	@""
	.align	4
.nv.constant0._Z14sb_litmus_testPiS_S_S_i:
	.zero		932


//--------------------- SYMBOLS --------------------------

	.type		.nv.reservedSmem.offset0,@object
	.size		.nv.reservedSmem.offset0,0x4
